//
// Generated by NVIDIA NVVM Compiler
//
// Compiler Build ID: CL-36424714
// Cuda compilation tools, release 13.0, V13.0.88
// Based on NVVM 20.0.0
//

.version 9.0
.target sm_100
.address_size 64

	// .globl	_Z6kernelPfi
.func  (.param .b64 func_retval0) __internal_accurate_pow
(
	.param .b64 __internal_accurate_pow_param_0
)
;

.visible .entry _Z6kernelPfi(
	.param .u64 .ptr .align 1 _Z6kernelPfi_param_0,
	.param .u32 _Z6kernelPfi_param_1
)
{
	.reg .pred 	%p<6>;
	.reg .b32 	%r<12>;
	.reg .b32 	%f<3>;
	.reg .b64 	%rd<8>;
	.reg .b64 	%fd<9>;

	ld.param.u64 	%rd2, [_Z6kernelPfi_param_0];
	ld.param.u32 	%r6, [_Z6kernelPfi_param_1];
	mov.u32 	%r11, %tid.x;
	setp.ge.s32 	%p1, %r11, %r6;
	@%p1 bra 	$L__BB0_3;
	mov.f64 	%fd1, 0d400921F9F01B866E;
	{
	.reg .b32 %temp; 
	mov.b64 	{%temp, %r2}, %fd1;
	}
	mov.u32 	%r3, %ntid.x;
	cvta.to.global.u64 	%rd1, %rd2;
$L__BB0_2:
	setp.lt.s32 	%p2, %r2, 0;
	cvt.rn.f64.s32 	%fd2, %r11;
	{
	.reg .b32 %temp; 
	mov.b64 	{%temp, %r7}, %fd2;
	}
	shr.u32 	%r8, %r7, 20;
	and.b32  	%r9, %r8, 2047;
	add.s32 	%r10, %r9, -1012;
	mov.b64 	%rd3, %fd2;
	shl.b64 	%rd4, %rd3, %r10;
	setp.eq.s64 	%p3, %rd4, -9223372036854775808;
	{ // callseq 0, 0
	.param .b64 param0;
	st.param.f64 	[param0], %fd2;
	.param .b64 retval0;
	call.uni (retval0), 
	__internal_accurate_pow, 
	(
	param0
	);
	ld.param.f64 	%fd3, [retval0];
	} // callseq 0
	neg.f64 	%fd5, %fd3;
	selp.f64 	%fd6, %fd5, %fd3, %p3;
	selp.f64 	%fd7, %fd6, %fd3, %p2;
	setp.eq.s32 	%p4, %r11, 0;
	sqrt.rn.f64 	%fd8, %fd7;
	cvt.rn.f32.f64 	%f1, %fd8;
	selp.f32 	%f2, 0f3F800000, %f1, %p4;
	mul.wide.s32 	%rd6, %r11, 4;
	add.s64 	%rd7, %rd1, %rd6;
	st.global.f32 	[%rd7], %f2;
	add.s32 	%r11, %r11, %r3;
	setp.lt.s32 	%p5, %r11, %r6;
	@%p5 bra 	$L__BB0_2;
$L__BB0_3:
	ret;

}
.func  (.param .b64 func_retval0) __internal_accurate_pow(
	.param .b64 __internal_accurate_pow_param_0
)
{
	.reg .pred 	%p<8>;
	.reg .b32 	%r<46>;
	.reg .b32 	%f<3>;
	.reg .b64 	%fd<109>;

	ld.param.f64 	%fd10, [__internal_accurate_pow_param_0];
	mov.f64 	%fd11, 0d400921F9F01B866E;
	{
	.reg .b32 %temp; 
	mov.b64 	{%temp, %r8}, %fd11;
	}
	{
	.reg .b32 %temp; 
	mov.b64 	{%r9, %temp}, %fd11;
	}
	shr.u32 	%r10, %r8, 20;
	setp.lt.u32 	%p1, %r8, 1048576;
	mov.f64 	%fd12, 0d436921F9F01B866E;
	{
	.reg .b32 %temp; 
	mov.b64 	{%temp, %r11}, %fd12;
	}
	{
	.reg .b32 %temp; 
	mov.b64 	{%r12, %temp}, %fd12;
	}
	shr.u32 	%r13, %r11, 20;
	add.s32 	%r14, %r13, -54;
	selp.b32 	%r15, %r12, %r9, %p1;
	selp.b32 	%r16, %r11, %r8, %p1;
	selp.b32 	%r1, %r14, %r10, %p1;
	add.s32 	%r45, %r1, -1023;
	and.b32  	%r17, %r16, -2146435073;
	or.b32  	%r18, %r17, 1072693248;
	mov.b64 	%fd107, {%r15, %r18};
	setp.lt.u32 	%p2, %r18, 1073127583;
	@%p2 bra 	$L__BB1_2;
	{
	.reg .b32 %temp; 
	mov.b64 	{%r19, %temp}, %fd107;
	}
	{
	.reg .b32 %temp; 
	mov.b64 	{%temp, %r20}, %fd107;
	}
	add.s32 	%r21, %r20, -1048576;
	mov.b64 	%fd107, {%r19, %r21};
	add.s32 	%r45, %r1, -1022;
$L__BB1_2:
	add.f64 	%fd13, %fd107, 0dBFF0000000000000;
	add.f64 	%fd14, %fd107, 0d3FF0000000000000;
	rcp.approx.ftz.f64 	%fd15, %fd14;
	neg.f64 	%fd16, %fd14;
	fma.rn.f64 	%fd17, %fd16, %fd15, 0d3FF0000000000000;
	fma.rn.f64 	%fd18, %fd17, %fd17, %fd17;
	fma.rn.f64 	%fd19, %fd18, %fd15, %fd15;
	mul.f64 	%fd20, %fd13, %fd19;
	fma.rn.f64 	%fd21, %fd13, %fd19, %fd20;
	mul.f64 	%fd22, %fd21, %fd21;
	fma.rn.f64 	%fd23, %fd22, 0d3EB0F5FF7D2CAFE2, 0d3ED0F5D241AD3B5A;
	fma.rn.f64 	%fd24, %fd23, %fd22, 0d3EF3B20A75488A3F;
	fma.rn.f64 	%fd25, %fd24, %fd22, 0d3F1745CDE4FAECD5;
	fma.rn.f64 	%fd26, %fd25, %fd22, 0d3F3C71C7258A578B;
	fma.rn.f64 	%fd27, %fd26, %fd22, 0d3F6249249242B910;
	fma.rn.f64 	%fd28, %fd27, %fd22, 0d3F89999999999DFB;
	sub.f64 	%fd29, %fd13, %fd21;
	add.f64 	%fd30, %fd29, %fd29;
	neg.f64 	%fd31, %fd21;
	fma.rn.f64 	%fd32, %fd31, %fd13, %fd30;
	mul.f64 	%fd33, %fd19, %fd32;
	fma.rn.f64 	%fd34, %fd22, %fd28, 0d3FB5555555555555;
	mov.f64 	%fd35, 0d3FB5555555555555;
	sub.f64 	%fd36, %fd35, %fd34;
	fma.rn.f64 	%fd37, %fd22, %fd28, %fd36;
	add.f64 	%fd38, %fd37, 0dBC46A4CB00B9E7B0;
	add.f64 	%fd39, %fd34, %fd38;
	sub.f64 	%fd40, %fd34, %fd39;
	add.f64 	%fd41, %fd38, %fd40;
	mul.rn.f64 	%fd42, %fd21, %fd21;
	neg.f64 	%fd43, %fd42;
	fma.rn.f64 	%fd44, %fd21, %fd21, %fd43;
	{
	.reg .b32 %temp; 
	mov.b64 	{%r22, %temp}, %fd33;
	}
	{
	.reg .b32 %temp; 
	mov.b64 	{%temp, %r23}, %fd33;
	}
	add.s32 	%r24, %r23, 1048576;
	mov.b64 	%fd45, {%r22, %r24};
	fma.rn.f64 	%fd46, %fd21, %fd45, %fd44;
	mul.rn.f64 	%fd47, %fd42, %fd21;
	neg.f64 	%fd48, %fd47;
	fma.rn.f64 	%fd49, %fd42, %fd21, %fd48;
	fma.rn.f64 	%fd50, %fd42, %fd33, %fd49;
	fma.rn.f64 	%fd51, %fd46, %fd21, %fd50;
	mul.rn.f64 	%fd52, %fd39, %fd47;
	neg.f64 	%fd53, %fd52;
	fma.rn.f64 	%fd54, %fd39, %fd47, %fd53;
	fma.rn.f64 	%fd55, %fd39, %fd51, %fd54;
	fma.rn.f64 	%fd56, %fd41, %fd47, %fd55;
	add.f64 	%fd57, %fd52, %fd56;
	sub.f64 	%fd58, %fd52, %fd57;
	add.f64 	%fd59, %fd56, %fd58;
	add.f64 	%fd60, %fd21, %fd57;
	sub.f64 	%fd61, %fd21, %fd60;
	add.f64 	%fd62, %fd57, %fd61;
	add.f64 	%fd63, %fd59, %fd62;
	add.f64 	%fd64, %fd33, %fd63;
	add.f64 	%fd65, %fd60, %fd64;
	sub.f64 	%fd66, %fd60, %fd65;
	add.f64 	%fd67, %fd64, %fd66;
	xor.b32  	%r25, %r45, -2147483648;
	mov.b32 	%r26, 1127219200;
	mov.b64 	%fd68, {%r25, %r26};
	mov.b32 	%r27, -2147483648;
	mov.b64 	%fd69, {%r27, %r26};
	sub.f64 	%fd70, %fd68, %fd69;
	fma.rn.f64 	%fd71, %fd70, 0d3FE62E42FEFA39EF, %fd65;
	fma.rn.f64 	%fd72, %fd70, 0dBFE62E42FEFA39EF, %fd71;
	sub.f64 	%fd73, %fd72, %fd65;
	sub.f64 	%fd74, %fd67, %fd73;
	fma.rn.f64 	%fd75, %fd70, 0d3C7ABC9E3B39803F, %fd74;
	add.f64 	%fd76, %fd71, %fd75;
	sub.f64 	%fd77, %fd71, %fd76;
	add.f64 	%fd78, %fd75, %fd77;
	{
	.reg .b32 %temp; 
	mov.b64 	{%temp, %r28}, %fd10;
	}
	{
	.reg .b32 %temp; 
	mov.b64 	{%r29, %temp}, %fd10;
	}
	shl.b32 	%r30, %r28, 1;
	setp.gt.u32 	%p3, %r30, -33554433;
	and.b32  	%r31, %r28, -15728641;
	selp.b32 	%r32, %r31, %r28, %p3;
	mov.b64 	%fd79, {%r29, %r32};
	mul.rn.f64 	%fd80, %fd76, %fd79;
	neg.f64 	%fd81, %fd80;
	fma.rn.f64 	%fd82, %fd76, %fd79, %fd81;
	fma.rn.f64 	%fd83, %fd78, %fd79, %fd82;
	add.f64 	%fd4, %fd80, %fd83;
	sub.f64 	%fd84, %fd80, %fd4;
	add.f64 	%fd5, %fd83, %fd84;
	fma.rn.f64 	%fd85, %fd4, 0d3FF71547652B82FE, 0d4338000000000000;
	{
	.reg .b32 %temp; 
	mov.b64 	{%r5, %temp}, %fd85;
	}
	mov.f64 	%fd86, 0dC338000000000000;
	add.rn.f64 	%fd87, %fd85, %fd86;
	fma.rn.f64 	%fd88, %fd87, 0dBFE62E42FEFA39EF, %fd4;
	fma.rn.f64 	%fd89, %fd87, 0dBC7ABC9E3B39803F, %fd88;
	fma.rn.f64 	%fd90, %fd89, 0d3E5ADE1569CE2BDF, 0d3E928AF3FCA213EA;
	fma.rn.f64 	%fd91, %fd90, %fd89, 0d3EC71DEE62401315;
	fma.rn.f64 	%fd92, %fd91, %fd89, 0d3EFA01997C89EB71;
	fma.rn.f64 	%fd93, %fd92, %fd89, 0d3F2A01A014761F65;
	fma.rn.f64 	%fd94, %fd93, %fd89, 0d3F56C16C1852B7AF;
	fma.rn.f64 	%fd95, %fd94, %fd89, 0d3F81111111122322;
	fma.rn.f64 	%fd96, %fd95, %fd89, 0d3FA55555555502A1;
	fma.rn.f64 	%fd97, %fd96, %fd89, 0d3FC5555555555511;
	fma.rn.f64 	%fd98, %fd97, %fd89, 0d3FE000000000000B;
	fma.rn.f64 	%fd99, %fd98, %fd89, 0d3FF0000000000000;
	fma.rn.f64 	%fd100, %fd99, %fd89, 0d3FF0000000000000;
	{
	.reg .b32 %temp; 
	mov.b64 	{%r6, %temp}, %fd100;
	}
	{
	.reg .b32 %temp; 
	mov.b64 	{%temp, %r7}, %fd100;
	}
	shl.b32 	%r33, %r5, 20;
	add.s32 	%r34, %r33, %r7;
	mov.b64 	%fd108, {%r6, %r34};
	{
	.reg .b32 %temp; 
	mov.b64 	{%temp, %r35}, %fd4;
	}
	mov.b32 	%f2, %r35;
	abs.f32 	%f1, %f2;
	setp.lt.f32 	%p4, %f1, 0f4086232B;
	@%p4 bra 	$L__BB1_5;
	setp.lt.f64 	%p5, %fd4, 0d0000000000000000;
	add.f64 	%fd101, %fd4, 0d7FF0000000000000;
	selp.f64 	%fd108, 0d0000000000000000, %fd101, %p5;
	setp.geu.f32 	%p6, %f1, 0f40874800;
	@%p6 bra 	$L__BB1_5;
	shr.u32 	%r36, %r5, 31;
	add.s32 	%r37, %r5, %r36;
	shr.s32 	%r38, %r37, 1;
	shl.b32 	%r39, %r38, 20;
	add.s32 	%r40, %r7, %r39;
	mov.b64 	%fd102, {%r6, %r40};
	sub.s32 	%r41, %r5, %r38;
	shl.b32 	%r42, %r41, 20;
	add.s32 	%r43, %r42, 1072693248;
	mov.b32 	%r44, 0;
	mov.b64 	%fd103, {%r44, %r43};
	mul.f64 	%fd108, %fd103, %fd102;
$L__BB1_5:
	abs.f64 	%fd104, %fd108;
	setp.eq.f64 	%p7, %fd104, 0d7FF0000000000000;
	fma.rn.f64 	%fd105, %fd108, %fd5, %fd108;
	selp.f64 	%fd106, %fd108, %fd105, %p7;
	st.param.f64 	[func_retval0], %fd106;
	ret;

}


// ===== COMPILED SASS (sm_100) =====

	.target	sm_100

	.elftype	@"ET_EXEC"


//--------------------- .note.nv.tkinfo           --------------------------
	.section	.note.nv.tkinfo,"",@"SHT_NOTE"
	.sectionflags	@"SHF_NOTE_NV_TKINFO"
	.tkinfo
        /*0018*/ 	.word	0x00000002
        /*0030*/ 	.string	""
        /*0030*/ 	.string	"ptxas"
        /*0030*/ 	.string	"Cuda compilation tools, release 13.0, V13.0.88"
        /*0030*/ 	.string	"Build cuda_13.0.r13.0/compiler.36424714_0"
        /*0030*/ 	.string	"-arch sm_100 -m 64 "



//--------------------- .note.nv.cuinfo           --------------------------
	.section	.note.nv.cuinfo,"",@"SHT_NOTE"
	.sectionflags	@"SHF_NOTE_NV_CUINFO"
        /*0018*/ 	.short	0x0002
        /*001a*/ 	.short	0x0064
        /*001c*/ 	.short	0x0082
	.zero		2


//--------------------- .nv.info                  --------------------------
	.section	.nv.info,"",@"SHT_CUDA_INFO"
	.align	4


	//----- nvinfo : EIATTR_REGCOUNT
	.align		4
        /*0000*/ 	.byte	0x04, 0x2f
        /*0002*/ 	.short	(.L_1 - .L_0)
	.align		4
.L_0:
        /*0004*/ 	.word	index@(_Z6kernelPfi)
        /*0008*/ 	.word	0x0000001e


	//----- nvinfo : EIATTR_FRAME_SIZE
	.align		4
.L_1:
        /*000c*/ 	.byte	0x04, 0x11
        /*000e*/ 	.short	(.L_3 - .L_2)
	.align		4
.L_2:
        /*0010*/ 	.word	index@($_Z6kernelPfi$__internal_accurate_pow)
        /*0014*/ 	.word	0x00000000


	//----- nvinfo : EIATTR_FRAME_SIZE
	.align		4
.L_3:
        /*0018*/ 	.byte	0x04, 0x11
        /*001a*/ 	.short	(.L_5 - .L_4)
	.align		4
.L_4:
        /*001c*/ 	.word	index@($__internal_0_$__cuda_sm20_dsqrt_rn_f64_mediumpath_v1)
        /*0020*/ 	.word	0x00000000


	//----- nvinfo : EIATTR_FRAME_SIZE
	.align		4
.L_5:
        /*0024*/ 	.byte	0x04, 0x11
        /*0026*/ 	.short	(.L_7 - .L_6)
	.align		4
.L_6:
        /*0028*/ 	.word	index@(_Z6kernelPfi)
        /*002c*/ 	.word	0x00000000


	//----- nvinfo : EIATTR_MIN_STACK_SIZE
	.align		4
.L_7:
        /*0030*/ 	.byte	0x04, 0x12
        /*0032*/ 	.short	(.L_9 - .L_8)
	.align		4
.L_8:
        /*0034*/ 	.word	index@(_Z6kernelPfi)
        /*0038*/ 	.word	0x00000000
.L_9:


//--------------------- .nv.compat                --------------------------
	.section	.nv.compat,"",@"SHT_CUDA_COMPAT_INFO"
	.align	4
        /*0000*/ 	.byte	0x02, 0x09, 0x00, 0x00, 0x02, 0x02, 0x01, 0x00, 0x02, 0x05, 0x05, 0x00, 0x03, 0x07, 0x01, 0x01
        /*0010*/ 	.byte	0x02, 0x03, 0x00, 0x00, 0x02, 0x06, 0x01, 0x00, 0x04, 0x0b, 0x08, 0x00, 0x01, 0x00, 0x00, 0x00
        /*0020*/ 	.byte	0x00, 0x00, 0x00, 0x00


//--------------------- .nv.info._Z6kernelPfi     --------------------------
	.section	.nv.info._Z6kernelPfi,"",@"SHT_CUDA_INFO"
	.sectionflags	@""
	.align	4


	//----- nvinfo : EIATTR_CUDA_API_VERSION
	.align		4
        /*0000*/ 	.byte	0x04, 0x37
        /*0002*/ 	.short	(.L_11 - .L_10)
.L_10:
        /*0004*/ 	.word	0x00000082


	//----- nvinfo : EIATTR_KPARAM_INFO
	.align		4
.L_11:
        /*0008*/ 	.byte	0x04, 0x17
        /*000a*/ 	.short	(.L_13 - .L_12)
.L_12:
        /*000c*/ 	.word	0x00000000
        /*0010*/ 	.short	0x0001
        /*0012*/ 	.short	0x0008
        /*0014*/ 	.byte	0x00, 0xf0, 0x11, 0x00


	//----- nvinfo : EIATTR_KPARAM_INFO
	.align		4
.L_13:
        /*0018*/ 	.byte	0x04, 0x17
        /*001a*/ 	.short	(.L_15 - .L_14)
.L_14:
        /*001c*/ 	.word	0x00000000
        /*0020*/ 	.short	0x0000
        /*0022*/ 	.short	0x0000
        /*0024*/ 	.byte	0x00, 0xf5, 0x21, 0x00


	//----- nvinfo : EIATTR_SPARSE_MMA_MASK
	.align		4
.L_15:
        /*0028*/ 	.byte	0x03, 0x50
        /*002a*/ 	.short	0x0000


	//----- nvinfo : EIATTR_MAXREG_COUNT
	.align		4
        /*002c*/ 	.byte	0x03, 0x1b
        /*002e*/ 	.short	0x00ff


	//----- nvinfo : EIATTR_MERCURY_ISA_VERSION
	.align		4
        /*0030*/ 	.byte	0x03, 0x5f
        /*0032*/ 	.short	0x0101


	//----- nvinfo : EIATTR_VRC_CTA_INIT_COUNT
	.align		4
        /*0034*/ 	.byte	0x02, 0x4a
	.zero		1
	.zero		1


	//----- nvinfo : EIATTR_EXIT_INSTR_OFFSETS
	.align		4
        /*0038*/ 	.byte	0x04, 0x1c
        /*003a*/ 	.short	(.L_17 - .L_16)


	//   ....[0]....
.L_16:
        /*003c*/ 	.word	0x00000040


	//   ....[1]....
        /*0040*/ 	.word	0x000002c0


	//----- nvinfo : EIATTR_CRS_STACK_SIZE
	.align		4
.L_17:
        /*0044*/ 	.byte	0x04, 0x1e
        /*0046*/ 	.short	(.L_19 - .L_18)
.L_18:
        /*0048*/ 	.word	0x00000000


	//----- nvinfo : EIATTR_CBANK_PARAM_SIZE
	.align		4
.L_19:
        /*004c*/ 	.byte	0x03, 0x19
        /*004e*/ 	.short	0x000c


	//----- nvinfo : EIATTR_PARAM_CBANK
	.align		4
        /*0050*/ 	.byte	0x04, 0x0a
        /*0052*/ 	.short	(.L_21 - .L_20)
	.align		4
.L_20:
        /*0054*/ 	.word	index@(.nv.constant0._Z6kernelPfi)
        /*0058*/ 	.short	0x0380
        /*005a*/ 	.short	0x000c


	//----- nvinfo : EIATTR_SW_WAR
	.align		4
.L_21:
        /*005c*/ 	.byte	0x04, 0x36
        /*005e*/ 	.short	(.L_23 - .L_22)
.L_22:
        /*0060*/ 	.word	0x00000008
.L_23:


//--------------------- .nv.callgraph             --------------------------
	.section	.nv.callgraph,"",@"SHT_CUDA_CALLGRAPH"
	.align	4
	.sectionentsize	8
	.align		4
        /*0000*/ 	.word	0x00000000
	.align		4
        /*0004*/ 	.word	0xffffffff
	.align		4
        /*0008*/ 	.word	0x00000000
	.align		4
        /*000c*/ 	.word	0xfffffffe
	.align		4
        /*0010*/ 	.word	0x00000000
	.align		4
        /*0014*/ 	.word	0xfffffffd
	.align		4
        /*0018*/ 	.word	0x00000000
	.align		4
        /*001c*/ 	.word	0xfffffffc


//--------------------- .text._Z6kernelPfi        --------------------------
	.section	.text._Z6kernelPfi,"ax",@progbits
	.align	128
        .global         _Z6kernelPfi
        .type           _Z6kernelPfi,@function
        .size           _Z6kernelPfi,(.L_x_11 - _Z6kernelPfi)
        .other          _Z6kernelPfi,@"STO_CUDA_ENTRY STV_DEFAULT"
_Z6kernelPfi:
.text._Z6kernelPfi:
[----:B------:R-:W-:Y:S01]  /*0000*/  LDC R1, c[0x0][0x37c] ;  /* 0x0000df00ff017b82 */ /* 0x000fe20000000800 */
[----:B------:R-:W0:Y:S01]  /*0010*/  S2R R11, SR_TID.X ;  /* 0x00000000000b7919 */ /* 0x000e220000002100 */
[----:B------:R-:W0:Y:S02]  /*0020*/  LDCU UR4, c[0x0][0x388] ;  /* 0x00007100ff0477ac */ /* 0x000e240008000800 */
[----:B0-----:R-:W-:-:S13]  /*0030*/  ISETP.GE.AND P0, PT, R11, UR4, PT ;  /* 0x000000040b007c0c */ /* 0x001fda000bf06270 */
[----:B------:R-:W-:Y:S05]  /*0040*/  @P0 EXIT ;  /* 0x000000000000094d */ /* 0x000fea0003800000 */
[----:B------:R-:W0:Y:S01]  /*0050*/  LDC.64 R2, c[0x0][0x380] ;  /* 0x0000e000ff027b82 */ /* 0x000e220000000a00 */
[----:B------:R-:W1:Y:S01]  /*0060*/  LDCU UR4, c[0x0][0x360] ;  /* 0x00006c00ff0477ac */ /* 0x000e620008000800 */
[----:B------:R-:W2:Y:S01]  /*0070*/  LDCU.64 UR6, c[0x0][0x358] ;  /* 0x00006b00ff0677ac */ /* 0x000ea20008000a00 */
[----:B------:R-:W3:Y:S02]  /*0080*/  LDCU UR5, c[0x0][0x388] ;  /* 0x00007100ff0577ac */ /* 0x000ee40008000800 */
.L_x_3:
[----:B----4-:R4:W5:Y:S01]  /*0090*/  I2F.F64 R4, R11 ;  /* 0x0000000b00047312 */ /* 0x0109620000201c00 */
[----:B------:R-:W-:Y:S01]  /*00a0*/  BSSY.RECONVERGENT B0, `(.L_x_0) ;  /* 0x0000003000007945 */ /* 0x000fe20003800200 */
[----:B------:R-:W-:-:S07]  /*00b0*/  MOV R0, 0xd0 ;  /* 0x000000d000007802 */ /* 0x000fce0000000f00 */
[----:B012345:R-:W-:Y:S05]  /*00c0*/  CALL.REL.NOINC `($_Z6kernelPfi$__internal_accurate_pow) ;  /* 0x00000004003c7944 */ /* 0x03ffea0003c00000 */
[----:B------:R-:W-:Y:S05]  /*00d0*/  BSYNC.RECONVERGENT B0 ;  /* 0x0000000000007941 */ /* 0x000fea0003800200 */
.L_x_0:
[----:B------:R-:W0:Y:S01]  /*00e0*/  MUFU.RSQ64H R7, R21 ;  /* 0x0000001500077308 */ /* 0x000e220000001c00 */
[----:B------:R-:W-:Y:S01]  /*00f0*/  VIADD R6, R21, 0xfcb00000 ;  /* 0xfcb0000015067836 */ /* 0x000fe20000000000 */
[----:B------:R-:W-:Y:S01]  /*0100*/  MOV R12, 0x0 ;  /* 0x00000000000c7802 */ /* 0x000fe20000000f00 */
[----:B------:R-:W-:Y:S01]  /*0110*/  IMAD.MOV.U32 R4, RZ, RZ, R10 ;  /* 0x000000ffff047224 */ /* 0x000fe200078e000a */
[----:B------:R-:W-:Y:S01]  /*0120*/  BSSY.RECONVERGENT B0, `(.L_x_1) ;  /* 0x0000012000007945 */ /* 0x000fe20003800200 */
[----:B------:R-:W-:Y:S01]  /*0130*/  IMAD.MOV.U32 R5, RZ, RZ, R21 ;  /* 0x000000ffff057224 */ /* 0x000fe200078e0015 */
[----:B------:R-:W-:Y:S01]  /*0140*/  ISETP.GE.U32.AND P1, PT, R6, 0x7ca00000, PT ;  /* 0x7ca000000600780c */ /* 0x000fe20003f26070 */
[----:B------:R-:W-:Y:S01]  /*0150*/  IMAD.MOV.U32 R13, RZ, RZ, 0x3fd80000 ;  /* 0x3fd80000ff0d7424 */ /* 0x000fe200078e00ff */
[----:B------:R-:W-:Y:S01]  /*0160*/  ISETP.NE.AND P0, PT, R11, RZ, PT ;  /* 0x000000ff0b00720c */ /* 0x000fe20003f05270 */
[----:B0-----:R-:W-:-:S08]  /*0170*/  DMUL R8, R6, R6 ;  /* 0x0000000606087228 */ /* 0x001fd00000000000 */
[----:B------:R-:W-:-:S08]  /*0180*/  DFMA R8, R4, -R8, 1 ;  /* 0x3ff000000408742b */ /* 0x000fd00000000808 */
[----:B------:R-:W-:Y:S02]  /*0190*/  DFMA R12, R8, R12, 0.5 ;  /* 0x3fe00000080c742b */ /* 0x000fe4000000000c */
[----:B------:R-:W-:-:S08]  /*01a0*/  DMUL R8, R6, R8 ;  /* 0x0000000806087228 */ /* 0x000fd00000000000 */
[----:B------:R-:W-:-:S08]  /*01b0*/  DFMA R14, R12, R8, R6 ;  /* 0x000000080c0e722b */ /* 0x000fd00000000006 */
[----:B------:R-:W-:Y:S02]  /*01c0*/  DMUL R16, R4, R14 ;  /* 0x0000000e04107228 */ /* 0x000fe40000000000 */
[----:B------:R-:W-:Y:S02]  /*01d0*/  VIADD R13, R15, 0xfff00000 ;  /* 0xfff000000f0d7836 */ /* 0x000fe40000000000 */
[----:B------:R-:W-:-:S04]  /*01e0*/  IMAD.MOV.U32 R12, RZ, RZ, R14 ;  /* 0x000000ffff0c7224 */ /* 0x000fc800078e000e */
[----:B------:R-:W-:-:S08]  /*01f0*/  DFMA R18, R16, -R16, R4 ;  /* 0x800000101012722b */ /* 0x000fd00000000004 */
[----:B------:R-:W-:Y:S01]  /*0200*/  DFMA R8, R18, R12, R16 ;  /* 0x0000000c1208722b */ /* 0x000fe20000000010 */
[----:B------:R-:W-:Y:S10]  /*0210*/  @!P1 BRA `(.L_x_2) ;  /* 0x0000000000089947 */ /* 0x000ff40003800000 */
[----:B------:R-:W-:-:S07]  /*0220*/  MOV R0, 0x240 ;  /* 0x0000024000007802 */ /* 0x000fce0000000f00 */
[----:B------:R-:W-:Y:S05]  /*0230*/  CALL.REL.NOINC `($__internal_0_$__cuda_sm20_dsqrt_rn_f64_mediumpath_v1) ;  /* 0x0000000000247944 */ /* 0x000fea0003c00000 */
.L_x_2:
[----:B------:R-:W-:Y:S05]  /*0240*/  BSYNC.RECONVERGENT B0 ;  /* 0x0000000000007941 */ /* 0x000fea0003800200 */
.L_x_1:
[----:B------:R-:W0:Y:S01]  /*0250*/  F2F.F32.F64 R8, R8 ;  /* 0x0000000800087310 */ /* 0x000e220000301000 */
[C---:B------:R-:W-:Y:S01]  /*0260*/  IMAD.WIDE R4, R11.reuse, 0x4, R2 ;  /* 0x000000040b047825 */ /* 0x040fe200078e0202 */
[----:B------:R-:W-:Y:S02]  /*0270*/  IADD3 R11, PT, PT, R11, UR4, RZ ;  /* 0x000000040b0b7c10 */ /* 0x000fe4000fffe0ff */
[----:B0-----:R-:W-:Y:S02]  /*0280*/  FSEL R7, R8, 1, P0 ;  /* 0x3f80000008077808 */ /* 0x001fe40000000000 */
[----:B------:R-:W-:-:S03]  /*0290*/  ISETP.GE.AND P0, PT, R11, UR5, PT ;  /* 0x000000050b007c0c */ /* 0x000fc6000bf06270 */
[----:B------:R4:W-:Y:S10]  /*02a0*/  STG.E desc[UR6][R4.64], R7 ;  /* 0x0000000704007986 */ /* 0x0009f4000c101906 */
[----:B------:R-:W-:Y:S05]  /*02b0*/  @!P0 BRA `(.L_x_3) ;  /* 0xfffffffc00748947 */ /* 0x000fea000383ffff */
[----:B------:R-:W-:Y:S05]  /*02c0*/  EXIT ;  /* 0x000000000000794d */ /* 0x000fea0003800000 */
        .weak           $__internal_0_$__cuda_sm20_dsqrt_rn_f64_mediumpath_v1
        .type           $__internal_0_$__cuda_sm20_dsqrt_rn_f64_mediumpath_v1,@function
        .size           $__internal_0_$__cuda_sm20_dsqrt_rn_f64_mediumpath_v1,($_Z6kernelPfi$__internal_accurate_pow - $__internal_0_$__cuda_sm20_dsqrt_rn_f64_mediumpath_v1)
$__internal_0_$__cuda_sm20_dsqrt_rn_f64_mediumpath_v1:
[----:B------:R-:W-:Y:S01]  /*02d0*/  ISETP.GE.U32.AND P1, PT, R6, -0x3400000, PT ;  /* 0xfcc000000600780c */ /* 0x000fe20003f26070 */
[----:B------:R-:W-:Y:S01]  /*02e0*/  BSSY.RECONVERGENT B1, `(.L_x_4) ;  /* 0x0000028000017945 */ /* 0x000fe20003800200 */
[----:B------:R-:W-:Y:S01]  /*02f0*/  IMAD.MOV.U32 R6, RZ, RZ, R4 ;  /* 0x000000ffff067224 */ /* 0x000fe200078e0004 */
[----:B------:R-:W-:Y:S01]  /*0300*/  MOV R4, R18 ;  /* 0x0000001200047202 */ /* 0x000fe20000000f00 */
[----:B------:R-:W-:Y:S02]  /*0310*/  IMAD.MOV.U32 R7, RZ, RZ, R5 ;  /* 0x000000ffff077224 */ /* 0x000fe400078e0005 */
[----:B------:R-:W-:Y:S02]  /*0320*/  IMAD.MOV.U32 R12, RZ, RZ, R14 ;  /* 0x000000ffff0c7224 */ /* 0x000fe400078e000e */
[----:B------:R-:W-:-:S05]  /*0330*/  IMAD.MOV.U32 R5, RZ, RZ, R19 ;  /* 0x000000ffff057224 */ /* 0x000fca00078e0013 */
[----:B------:R-:W-:Y:S05]  /*0340*/  @!P1 BRA `(.L_x_5) ;  /* 0x0000000000209947 */ /* 0x000fea0003800000 */
[----:B------:R-:W-:-:S10]  /*0350*/  DFMA.RM R4, R4, R12, R16 ;  /* 0x0000000c0404722b */ /* 0x000fd40000004010 */
[----:B------:R-:W-:-:S05]  /*0360*/  IADD3 R8, P1, PT, R4, 0x1, RZ ;  /* 0x0000000104087810 */ /* 0x000fca0007f3e0ff */
[----:B------:R-:W-:-:S06]  /*0370*/  IMAD.X R9, RZ, RZ, R5, P1 ;  /* 0x000000ffff097224 */ /* 0x000fcc00008e0605 */
[----:B------:R-:W-:-:S08]  /*0380*/  DFMA.RP R6, -R4, R8, R6 ;  /* 0x000000080406722b */ /* 0x000fd00000008106 */
[----:B------:R-:W-:-:S06]  /*0390*/  DSETP.GT.AND P1, PT, R6, RZ, PT ;  /* 0x000000ff0600722a */ /* 0x000fcc0003f24000 */
[----:B------:R-:W-:Y:S02]  /*03a0*/  FSEL R4, R8, R4, P1 ;  /* 0x0000000408047208 */ /* 0x000fe40000800000 */
[----:B------:R-:W-:Y:S01]  /*03b0*/  FSEL R5, R9, R5, P1 ;  /* 0x0000000509057208 */ /* 0x000fe20000800000 */
[----:B------:R-:W-:Y:S06]  /*03c0*/  BRA `(.L_x_6) ;  /* 0x0000000000647947 */ /* 0x000fec0003800000 */
.L_x_5:
[----:B------:R-:W-:-:S14]  /*03d0*/  DSETP.NE.AND P1, PT, R6, RZ, PT ;  /* 0x000000ff0600722a */ /* 0x000fdc0003f25000 */
[----:B------:R-:W-:Y:S05]  /*03e0*/  @!P1 BRA `(.L_x_7) ;  /* 0x0000000000589947 */ /* 0x000fea0003800000 */
[----:B------:R-:W-:-:S13]  /*03f0*/  ISETP.GE.AND P1, PT, R7, RZ, PT ;  /* 0x000000ff0700720c */ /* 0x000fda0003f26270 */
[----:B------:R-:W-:Y:S01]  /*0400*/  @!P1 IMAD.MOV.U32 R4, RZ, RZ, 0x0 ;  /* 0x00000000ff049424 */ /* 0x000fe200078e00ff */
[----:B------:R-:W-:Y:S01]  /*0410*/  @!P1 MOV R5, 0xfff80000 ;  /* 0xfff8000000059802 */ /* 0x000fe20000000f00 */
[----:B------:R-:W-:Y:S06]  /*0420*/  @!P1 BRA `(.L_x_6) ;  /* 0x00000000004c9947 */ /* 0x000fec0003800000 */
[----:B------:R-:W-:-:S13]  /*0430*/  ISETP.GT.AND P1, PT, R7, 0x7fefffff, PT ;  /* 0x7fefffff0700780c */ /* 0x000fda0003f24270 */
[----:B------:R-:W-:Y:S05]  /*0440*/  @P1 BRA `(.L_x_7) ;  /* 0x0000000000401947 */ /* 0x000fea0003800000 */
[----:B------:R-:W-:Y:S01]  /*0450*/  DMUL R4, R6, 8.11296384146066816958e+31 ;  /* 0x4690000006047828 */ /* 0x000fe20000000000 */
[----:B------:R-:W-:Y:S02]  /*0460*/  IMAD.MOV.U32 R12, RZ, RZ, 0x0 ;  /* 0x00000000ff0c7424 */ /* 0x000fe400078e00ff */
[----:B------:R-:W-:Y:S02]  /*0470*/  IMAD.MOV.U32 R6, RZ, RZ, RZ ;  /* 0x000000ffff067224 */ /* 0x000fe400078e00ff */
[----:B------:R-:W-:Y:S01]  /*0480*/  IMAD.MOV.U32 R13, RZ, RZ, 0x3fd80000 ;  /* 0x3fd80000ff0d7424 */ /* 0x000fe200078e00ff */
[----:B------:R-:W0:Y:S03]  /*0490*/  MUFU.RSQ64H R7, R5 ;  /* 0x0000000500077308 */ /* 0x000e260000001c00 */
[----:B0-----:R-:W-:-:S08]  /*04a0*/  DMUL R8, R6, R6 ;  /* 0x0000000606087228 */ /* 0x001fd00000000000 */
[----:B------:R-:W-:-:S08]  /*04b0*/  DFMA R8, R4, -R8, 1 ;  /* 0x3ff000000408742b */ /* 0x000fd00000000808 */
[----:B------:R-:W-:Y:S02]  /*04c0*/  DFMA R12, R8, R12, 0.5 ;  /* 0x3fe00000080c742b */ /* 0x000fe4000000000c */
[----:B------:R-:W-:-:S08]  /*04d0*/  DMUL R8, R6, R8 ;  /* 0x0000000806087228 */ /* 0x000fd00000000000 */
[----:B------:R-:W-:-:S08]  /*04e0*/  DFMA R8, R12, R8, R6 ;  /* 0x000000080c08722b */ /* 0x000fd00000000006 */
[----:B------:R-:W-:Y:S02]  /*04f0*/  DMUL R6, R4, R8 ;  /* 0x0000000804067228 */ /* 0x000fe40000000000 */
[----:B------:R-:W-:-:S06]  /*0500*/  IADD3 R9, PT, PT, R9, -0x100000, RZ ;  /* 0xfff0000009097810 */ /* 0x000fcc0007ffe0ff */
[----:B------:R-:W-:-:S08]  /*0510*/  DFMA R12, R6, -R6, R4 ;  /* 0x80000006060c722b */ /* 0x000fd00000000004 */
[----:B------:R-:W-:-:S10]  /*0520*/  DFMA R4, R8, R12, R6 ;  /* 0x0000000c0804722b */ /* 0x000fd40000000006 */
[----:B------:R-:W-:Y:S01]  /*0530*/  VIADD R5, R5, 0xfcb00000 ;  /* 0xfcb0000005057836 */ /* 0x000fe20000000000 */
[----:B------:R-:W-:Y:S06]  /*0540*/  BRA `(.L_x_6) ;  /* 0x0000000000047947 */ /* 0x000fec0003800000 */
.L_x_7:
[----:B------:R-:W-:-:S11]  /*0550*/  DADD R4, R6, R6 ;  /* 0x0000000006047229 */ /* 0x000fd60000000006 */
.L_x_6:
[----:B------:R-:W-:Y:S05]  /*0560*/  BSYNC.RECONVERGENT B1 ;  /* 0x0000000000017941 */ /* 0x000fea0003800200 */
.L_x_4:
[----:B------:R-:W-:Y:S01]  /*0570*/  IMAD.MOV.U32 R8, RZ, RZ, R4 ;  /* 0x000000ffff087224 */ /* 0x000fe200078e0004 */
[----:B------:R-:W-:Y:S01]  /*0580*/  MOV R9, R5 ;  /* 0x0000000500097202 */ /* 0x000fe20000000f00 */
[----:B------:R-:W-:Y:S02]  /*0590*/  IMAD.MOV.U32 R4, RZ, RZ, R0 ;  /* 0x000000ffff047224 */ /* 0x000fe400078e0000 */
[----:B------:R-:W-:-:S04]  /*05a0*/  IMAD.MOV.U32 R5, RZ, RZ, 0x0 ;  /* 0x00000000ff057424 */ /* 0x000fc800078e00ff */
[----:B------:R-:W-:Y:S05]  /*05b0*/  RET.REL.NODEC R4 `(_Z6kernelPfi) ;  /* 0xfffffff804907950 */ /* 0x000fea0003c3ffff */
        .type           $_Z6kernelPfi$__internal_accurate_pow,@function
        .size           $_Z6kernelPfi$__internal_accurate_pow,(.L_x_11 - $_Z6kernelPfi$__internal_accurate_pow)
$_Z6kernelPfi$__internal_accurate_pow:
[----:B------:R-:W0:Y:S01]  /*05c0*/  MUFU.RCP64H R15, 1.785396575927734375 ;  /* 0x3ffc90fc000f7908 */ /* 0x000e220000001800 */
[----:B------:R-:W-:Y:S02]  /*05d0*/  HFMA2 R6, -RZ, RZ, -33184, -3.607421875 ;  /* 0xf80dc337ff067431 */ /* 0x000fe400000001ff */
[----:B------:R-:W-:Y:S01]  /*05e0*/  IMAD.MOV.U32 R7, RZ, RZ, 0x3ffc90fc ;  /* 0x3ffc90fcff077424 */ /* 0x000fe200078e00ff */
[----:B------:R-:W-:Y:S01]  /*05f0*/  UMOV UR8, 0x3f91e648 ;  /* 0x3f91e64800087882 */ /* 0x000fe20000000000 */
[----:B------:R-:W-:Y:S01]  /*0600*/  IMAD.MOV.U32 R14, RZ, RZ, RZ ;  /* 0x000000ffff0e7224 */ /* 0x000fe200078e00ff */
[----:B------:R-:W-:Y:S01]  /*0610*/  UMOV UR9, 0x3fcb7818 ;  /* 0x3fcb781800097882 */ /* 0x000fe20000000000 */
[----:B------:R-:W-:Y:S01]  /*0620*/  MOV R8, 0x41ad3b5a ;  /* 0x41ad3b5a00087802 */ /* 0x000fe20000000f00 */
[----:B------:R-:W-:Y:S01]  /*0630*/  IMAD.MOV.U32 R9, RZ, RZ, 0x3ed0f5d2 ;  /* 0x3ed0f5d2ff097424 */ /* 0x000fe200078e00ff */
[----:B------:R-:W-:Y:S01]  /*0640*/  UMOV UR10, 0x7d2cafe2 ;  /* 0x7d2cafe2000a7882 */ /* 0x000fe20000000000 */
[----:B------:R-:W-:Y:S01]  /*0650*/  UMOV UR11, 0x3eb0f5ff ;  /* 0x3eb0f5ff000b7882 */ /* 0x000fe20000000000 */
[----:B------:R-:W-:-:S05]  /*0660*/  IMAD.SHL.U32 R10, R5, 0x2, RZ ;  /* 0x00000002050a7824 */ /* 0x000fca00078e00ff */
[----:B------:R-:W-:Y:S01]  /*0670*/  ISETP.GT.U32.AND P0, PT, R10, -0x2000001, PT ;  /* 0xfdffffff0a00780c */ /* 0x000fe20003f04070 */
[----:B0-----:R-:W-:-:S08]  /*0680*/  DFMA R6, R14, -R6, 1 ;  /* 0x3ff000000e06742b */ /* 0x001fd00000000806 */
[----:B------:R-:W-:-:S08]  /*0690*/  DFMA R6, R6, R6, R6 ;  /* 0x000000060606722b */ /* 0x000fd00000000006 */
[----:B------:R-:W-:-:S08]  /*06a0*/  DFMA R14, R14, R6, R14 ;  /* 0x000000060e0e722b */ /* 0x000fd0000000000e */
[----:B------:R-:W-:-:S08]  /*06b0*/  DMUL R6, R14, -UR8 ;  /* 0x800000080e067c28 */ /* 0x000fd00008000000 */
[----:B------:R-:W-:-:S08]  /*06c0*/  DFMA R6, R14, -UR8, R6 ;  /* 0x800000080e067c2b */ /* 0x000fd00008000006 */
[C---:B------:R-:W-:Y:S02]  /*06d0*/  DMUL R12, R6.reuse, R6 ;  /* 0x00000006060c7228 */ /* 0x040fe40000000000 */
[----:B------:R-:W-:-:S06]  /*06e0*/  DADD R18, -R6, -UR8 ;  /* 0x8000000806127e29 */ /* 0x000fcc0008000100 */
[----:B------:R-:W-:Y:S01]  /*06f0*/  DFMA R8, R12, UR10, R8 ;  /* 0x0000000a0c087c2b */ /* 0x000fe20008000008 */
[----:B------:R-:W-:Y:S01]  /*0700*/  UMOV UR10, 0x75488a3f ;  /* 0x75488a3f000a7882 */ /* 0x000fe20000000000 */
[----:B------:R-:W-:Y:S01]  /*0710*/  UMOV UR11, 0x3ef3b20a ;  /* 0x3ef3b20a000b7882 */ /* 0x000fe20000000000 */
[----:B------:R-:W-:Y:S02]  /*0720*/  DADD R20, R18, R18 ;  /* 0x0000000012147229 */ /* 0x000fe40000000012 */
[----:B------:R-:W-:-:S03]  /*0730*/  DMUL R18, R6, R6 ;  /* 0x0000000606127228 */ /* 0x000fc60000000000 */
[----:B------:R-:W-:Y:S01]  /*0740*/  DFMA R8, R12, R8, UR10 ;  /* 0x0000000a0c087e2b */ /* 0x000fe20008000008 */
[----:B------:R-:W-:Y:S01]  /*0750*/  UMOV UR10, 0xe4faecd5 ;  /* 0xe4faecd5000a7882 */ /* 0x000fe20000000000 */
[----:B------:R-:W-:Y:S01]  /*0760*/  UMOV UR11, 0x3f1745cd ;  /* 0x3f1745cd000b7882 */ /* 0x000fe20000000000 */
[C---:B------:R-:W-:Y:S01]  /*0770*/  DFMA R20, -R6.reuse, -UR8, R20 ;  /* 0x8000000806147c2b */ /* 0x040fe20008000114 */
[----:B------:R-:W-:Y:S01]  /*0780*/  UMOV UR8, 0xb9e7b0 ;  /* 0x00b9e7b000087882 */ /* 0x000fe20000000000 */
[----:B------:R-:W-:Y:S01]  /*0790*/  UMOV UR9, 0x3c46a4cb ;  /* 0x3c46a4cb00097882 */ /* 0x000fe20000000000 */
[----:B------:R-:W-:Y:S02]  /*07a0*/  DFMA R24, R6, R6, -R18 ;  /* 0x000000060618722b */ /* 0x000fe40000000812 */
[----:B------:R-:W-:Y:S01]  /*07b0*/  DFMA R8, R12, R8, UR10 ;  /* 0x0000000a0c087e2b */ /* 0x000fe20008000008 */
[----:B------:R-:W-:Y:S01]  /*07c0*/  UMOV UR10, 0x258a578b ;  /* 0x258a578b000a7882 */ /* 0x000fe20000000000 */
[----:B------:R-:W-:Y:S01]  /*07d0*/  UMOV UR11, 0x3f3c71c7 ;  /* 0x3f3c71c7000b7882 */ /* 0x000fe20000000000 */
[----:B------:R-:W-:-:S05]  /*07e0*/  DMUL R14, R14, R20 ;  /* 0x000000140e0e7228 */ /* 0x000fca0000000000 */
[----:B------:R-:W-:Y:S01]  /*07f0*/  DFMA R8, R12, R8, UR10 ;  /* 0x0000000a0c087e2b */ /* 0x000fe20008000008 */
[----:B------:R-:W-:Y:S01]  /*0800*/  UMOV UR10, 0x9242b910 ;  /* 0x9242b910000a7882 */ /* 0x000fe20000000000 */
[----:B------:R-:W-:-:S03]  /*0810*/  UMOV UR11, 0x3f624924 ;  /* 0x3f624924000b7882 */ /* 0x000fc60000000000 */
[----:B------:R-:W-:Y:S01]  /*0820*/  VIADD R27, R15, 0x100000 ;  /* 0x001000000f1b7836 */ /* 0x000fe20000000000 */
[----:B------:R-:W-:Y:S02]  /*0830*/  MOV R26, R14 ;  /* 0x0000000e001a7202 */ /* 0x000fe40000000f00 */
[----:B------:R-:W-:Y:S01]  /*0840*/  DFMA R8, R12, R8, UR10 ;  /* 0x0000000a0c087e2b */ /* 0x000fe20008000008 */
[----:B------:R-:W-:Y:S01]  /*0850*/  UMOV UR10, 0x99999dfb ;  /* 0x99999dfb000a7882 */ /* 0x000fe20000000000 */
[----:B------:R-:W-:Y:S02]  /*0860*/  UMOV UR11, 0x3f899999 ;  /* 0x3f899999000b7882 */ /* 0x000fe40000000000 */
[----:B------:R-:W-:-:S04]  /*0870*/  DFMA R24, R6, R26, R24 ;  /* 0x0000001a0618722b */ /* 0x000fc80000000018 */
[----:B------:R-:W-:Y:S01]  /*0880*/  DFMA R16, R12, R8, UR10 ;  /* 0x0000000a0c107e2b */ /* 0x000fe20008000008 */
[----:B------:R-:W-:Y:S01]  /*0890*/  UMOV UR10, 0x55555555 ;  /* 0x55555555000a7882 */ /* 0x000fe20000000000 */
[----:B------:R-:W-:-:S06]  /*08a0*/  UMOV UR11, 0x3fb55555 ;  /* 0x3fb55555000b7882 */ /* 0x000fcc0000000000 */
[----:B------:R-:W-:-:S08]  /*08b0*/  DFMA R8, R12, R16, UR10 ;  /* 0x0000000a0c087e2b */ /* 0x000fd00008000010 */
[----:B------:R-:W-:-:S08]  /*08c0*/  DADD R22, -R8, UR10 ;  /* 0x0000000a08167e29 */ /* 0x000fd00008000100 */
[----:B------:R-:W-:Y:S02]  /*08d0*/  DFMA R16, R12, R16, R22 ;  /* 0x000000100c10722b */ /* 0x000fe40000000016 */
[----:B------:R-:W-:-:S06]  /*08e0*/  DMUL R12, R6, R18 ;  /* 0x00000012060c7228 */ /* 0x000fcc0000000000 */
[----:B------:R-:W-:Y:S01]  /*08f0*/  DADD R16, R16, -UR8 ;  /* 0x8000000810107e29 */ /* 0x000fe20008000000 */
[----:B------:R-:W-:Y:S01]  /*0900*/  UMOV UR8, 0x0 ;  /* 0x0000000000087882 */ /* 0x000fe20000000000 */
[----:B------:R-:W-:Y:S01]  /*0910*/  DFMA R22, R6, R18, -R12 ;  /* 0x000000120616722b */ /* 0x000fe2000000080c */
[----:B------:R-:W-:-:S05]  /*0920*/  UMOV UR9, 0x40000000 ;  /* 0x4000000000097882 */ /* 0x000fca0000000000 */
[----:B------:R-:W-:Y:S02]  /*0930*/  DADD R20, R8, R16 ;  /* 0x0000000008147229 */ /* 0x000fe40000000010 */
[----:B------:R-:W-:-:S06]  /*0940*/  DFMA R22, R14, R18, R22 ;  /* 0x000000120e16722b */ /* 0x000fcc0000000016 */
[----:B------:R-:W-:Y:S02]  /*0950*/  DMUL R18, R20, R12 ;  /* 0x0000000c14127228 */ /* 0x000fe40000000000 */
[----:B------:R-:W-:Y:S02]  /*0960*/  DFMA R22, R6, R24, R22 ;  /* 0x000000180616722b */ /* 0x000fe40000000016 */
[----:B------:R-:W-:-:S04]  /*0970*/  DADD R8, R8, -R20 ;  /* 0x0000000008087229 */ /* 0x000fc80000000814 */
[----:B------:R-:W-:-:S04]  /*0980*/  DFMA R24, R20, R12, -R18 ;  /* 0x0000000c1418722b */ /* 0x000fc80000000812 */
[----:B------:R-:W-:-:S04]  /*0990*/  DADD R8, R16, R8 ;  /* 0x0000000010087229 */ /* 0x000fc80000000008 */
[----:B------:R-:W-:-:S08]  /*09a0*/  DFMA R22, R20, R22, R24 ;  /* 0x000000161416722b */ /* 0x000fd00000000018 */
[----:B------:R-:W-:-:S08]  /*09b0*/  DFMA R22, R8, R12, R22 ;  /* 0x0000000c0816722b */ /* 0x000fd00000000016 */
[----:B------:R-:W-:-:S08]  /*09c0*/  DADD R12, R18, R22 ;  /* 0x00000000120c7229 */ /* 0x000fd00000000016 */
[--C-:B------:R-:W-:Y:S02]  /*09d0*/  DADD R8, R6, R12.reuse ;  /* 0x0000000006087229 */ /* 0x100fe4000000000c */
[----:B------:R-:W-:-:S06]  /*09e0*/  DADD R18, R18, -R12 ;  /* 0x0000000012127229 */ /* 0x000fcc000000080c */
[----:B------:R-:W-:Y:S02]  /*09f0*/  DADD R6, R6, -R8 ;  /* 0x0000000006067229 */ /* 0x000fe40000000808 */
[----:B------:R-:W-:-:S06]  /*0a00*/  DADD R18, R22, R18 ;  /* 0x0000000016127229 */ /* 0x000fcc0000000012 */
[----:B------:R-:W-:Y:S01]  /*0a10*/  DADD R6, R12, R6 ;  /* 0x000000000c067229 */ /* 0x000fe20000000006 */
[----:B------:R-:W-:Y:S02]  /*0a20*/  IMAD.MOV.U32 R12, RZ, RZ, -0x105c611 ;  /* 0xfefa39efff0c7424 */ /* 0x000fe400078e00ff */
[----:B------:R-:W-:-:S05]  /*0a30*/  IMAD.MOV.U32 R13, RZ, RZ, 0x3fe62e42 ;  /* 0x3fe62e42ff0d7424 */ /* 0x000fca00078e00ff */
[----:B------:R-:W-:-:S08]  /*0a40*/  DADD R6, R18, R6 ;  /* 0x0000000012067229 */ /* 0x000fd00000000006 */
[----:B------:R-:W-:Y:S01]  /*0a50*/  DADD R14, R14, R6 ;  /* 0x000000000e0e7229 */ /* 0x000fe20000000006 */
[----:B------:R-:W-:Y:S01]  /*0a60*/  MOV R6, 0xfefa39ef ;  /* 0xfefa39ef00067802 */ /* 0x000fe20000000f00 */
[----:B------:R-:W-:-:S06]  /*0a70*/  IMAD.MOV.U32 R7, RZ, RZ, 0x3fe62e42 ;  /* 0x3fe62e42ff077424 */ /* 0x000fcc00078e00ff */
[----:B------:R-:W-:-:S08]  /*0a80*/  DADD R16, R8, R14 ;  /* 0x0000000008107229 */ /* 0x000fd0000000000e */
[--C-:B------:R-:W-:Y:S02]  /*0a90*/  DFMA R12, R12, UR8, R16.reuse ;  /* 0x000000080c0c7c2b */ /* 0x100fe40008000010 */
[----:B------:R-:W-:-:S06]  /*0aa0*/  DADD R8, R8, -R16 ;  /* 0x0000000008087229 */ /* 0x000fcc0000000810 */
[----:B------:R-:W-:Y:S02]  /*0ab0*/  DFMA R18, -R6, 2, R12 ;  /* 0x400000000612782b */ /* 0x000fe4000000010c */
[----:B------:R-:W-:Y:S01]  /*0ac0*/  DADD R8, R14, R8 ;  /* 0x000000000e087229 */ /* 0x000fe20000000008 */
[----:B------:R-:W-:Y:S01]  /*0ad0*/  IMAD.MOV.U32 R14, RZ, RZ, 0x3b39803f ;  /* 0x3b39803fff0e7424 */ /* 0x000fe200078e00ff */
[----:B------:R-:W-:-:S04]  /*0ae0*/  MOV R15, 0x3c7abc9e ;  /* 0x3c7abc9e000f7802 */ /* 0x000fc80000000f00 */
[----:B------:R-:W-:Y:S01]  /*0af0*/  DADD R18, -R16, R18 ;  /* 0x0000000010127229 */ /* 0x000fe20000000112 */
[----:B------:R-:W-:Y:S01]  /*0b00*/  LOP3.LUT R17, R5, 0xff0fffff, RZ, 0xc0, !PT ;  /* 0xff0fffff05117812 */ /* 0x000fe200078ec0ff */
[----:B------:R-:W-:-:S03]  /*0b10*/  IMAD.MOV.U32 R16, RZ, RZ, R4 ;  /* 0x000000ffff107224 */ /* 0x000fc600078e0004 */
[----:B------:R-:W-:-:S03]  /*0b20*/  SEL R17, R17, R5, P0 ;  /* 0x0000000511117207 */ /* 0x000fc60000000000 */
[----:B------:R-:W-:-:S08]  /*0b30*/  DADD R8, R8, -R18 ;  /* 0x0000000008087229 */ /* 0x000fd00000000812 */
[----:B------:R-:W-:Y:S01]  /*0b40*/  DFMA R8, R14, UR8, R8 ;  /* 0x000000080e087c2b */ /* 0x000fe20008000008 */
[----:B------:R-:W-:Y:S01]  /*0b50*/  UMOV UR8, 0x3b39803f ;  /* 0x3b39803f00087882 */ /* 0x000fe20000000000 */
[----:B------:R-:W-:-:S06]  /*0b60*/  UMOV UR9, 0x3c7abc9e ;  /* 0x3c7abc9e00097882 */ /* 0x000fcc0000000000 */
[----:B------:R-:W-:-:S08]  /*0b70*/  DADD R14, R12, R8 ;  /* 0x000000000c0e7229 */ /* 0x000fd00000000008 */
[----:B------:R-:W-:Y:S02]  /*0b80*/  DADD R12, R12, -R14 ;  /* 0x000000000c0c7229 */ /* 0x000fe4000000080e */
[----:B------:R-:W-:-:S06]  /*0b90*/  DMUL R4, R14, R16 ;  /* 0x000000100e047228 */ /* 0x000fcc0000000000 */
[----:B------:R-:W-:Y:S02]  /*0ba0*/  DADD R12, R8, R12 ;  /* 0x00000000080c7229 */ /* 0x000fe4000000000c */
[----:B------:R-:W-:-:S08]  /*0bb0*/  DFMA R14, R14, R16, -R4 ;  /* 0x000000100e0e722b */ /* 0x000fd00000000804 */
[----:B------:R-:W-:Y:S01]  /*0bc0*/  DFMA R14, R12, R16, R14 ;  /* 0x000000100c0e722b */ /* 0x000fe2000000000e */
[----:B------:R-:W-:Y:S01]  /*0bd0*/  MOV R12, 0x652b82fe ;  /* 0x652b82fe000c7802 */ /* 0x000fe20000000f00 */
[----:B------:R-:W-:-:S06]  /*0be0*/  IMAD.MOV.U32 R13, RZ, RZ, 0x3ff71547 ;  /* 0x3ff71547ff0d7424 */ /* 0x000fcc00078e00ff */
[----:B------:R-:W-:-:S08]  /*0bf0*/  DADD R8, R4, R14 ;  /* 0x0000000004087229 */ /* 0x000fd0000000000e */
[----:B------:R-:W-:Y:S02]  /*0c00*/  DFMA R12, R8, R12, 6.75539944105574400000e+15 ;  /* 0x43380000080c742b */ /* 0x000fe4000000000c */
[----:B------:R-:W-:Y:S01]  /*0c10*/  FSETP.GEU.AND P0, PT, |R9|, 4.1917929649353027344, PT ;  /* 0x4086232b0900780b */ /* 0x000fe20003f0e200 */
[----:B------:R-:W-:-:S05]  /*0c20*/  DADD R4, R4, -R8 ;  /* 0x0000000004047229 */ /* 0x000fca0000000808 */
[----:B------:R-:W-:-:S03]  /*0c30*/  DADD R16, R12, -6.75539944105574400000e+15 ;  /* 0xc33800000c107429 */ /* 0x000fc60000000000 */
[----:B------:R-:W-:-:S05]  /*0c40*/  DADD R14, R14, R4 ;  /* 0x000000000e0e7229 */ /* 0x000fca0000000004 */
[----:B------:R-:W-:-:S08]  /*0c50*/  DFMA R6, R16, -R6, R8 ;  /* 0x800000061006722b */ /* 0x000fd00000000008 */
[----:B------:R-:W-:Y:S01]  /*0c60*/  DFMA R6, R16, -UR8, R6 ;  /* 0x8000000810067c2b */ /* 0x000fe20008000006 */
[----:B------:R-:W-:Y:S01]  /*0c70*/  UMOV UR8, 0x69ce2bdf ;  /* 0x69ce2bdf00087882 */ /* 0x000fe20000000000 */
[----:B------:R-:W-:Y:S01]  /*0c80*/  IMAD.MOV.U32 R16, RZ, RZ, -0x35dec16 ;  /* 0xfca213eaff107424 */ /* 0x000fe200078e00ff */
[----:B------:R-:W-:Y:S01]  /*0c90*/  MOV R17, 0x3e928af3 ;  /* 0x3e928af300117802 */ /* 0x000fe20000000f00 */
[----:B------:R-:W-:-:S05]  /*0ca0*/  UMOV UR9, 0x3e5ade15 ;  /* 0x3e5ade1500097882 */ /* 0x000fca0000000000 */
[----:B------:R-:W-:Y:S01]  /*0cb0*/  DFMA R16, R6, UR8, R16 ;  /* 0x0000000806107c2b */ /* 0x000fe20008000010 */
[----:B------:R-:W-:Y:S01]  /*0cc0*/  UMOV UR8, 0x62401315 ;  /* 0x6240131500087882 */ /* 0x000fe20000000000 */
[----:B------:R-:W-:-:S06]  /*0cd0*/  UMOV UR9, 0x3ec71dee ;  /* 0x3ec71dee00097882 */ /* 0x000fcc0000000000 */
[----:B------:R-:W-:Y:S01]  /*0ce0*/  DFMA R16, R6, R16, UR8 ;  /* 0x0000000806107e2b */ /* 0x000fe20008000010 */
        /* <DEDUP_REMOVED lines=20> */
[----:B------:R-:W-:-:S08]  /*0e30*/  DFMA R16, R6, R16, UR8 ;  /* 0x0000000806107e2b */ /* 0x000fd00008000010 */
[----:B------:R-:W-:-:S08]  /*0e40*/  DFMA R16, R6, R16, 1 ;  /* 0x3ff000000610742b */ /* 0x000fd00000000010 */
[----:B------:R-:W-:-:S10]  /*0e50*/  DFMA R6, R6, R16, 1 ;  /* 0x3ff000000606742b */ /* 0x000fd40000000010 */
[----:B------:R-:W-:Y:S02]  /*0e60*/  IMAD R5, R12, 0x100000, R7 ;  /* 0x001000000c057824 */ /* 0x000fe400078e0207 */
[----:B------:R-:W-:Y:S01]  /*0e70*/  IMAD.MOV.U32 R4, RZ, RZ, R6 ;  /* 0x000000ffff047224 */ /* 0x000fe200078e0006 */
[----:B------:R-:W-:Y:S06]  /*0e80*/  @!P0 BRA `(.L_x_8) ;  /* 0x0000000000308947 */ /* 0x000fec0003800000 */
[----:B------:R-:W-:Y:S01]  /*0e90*/  FSETP.GEU.AND P1, PT, |R9|, 4.2275390625, PT ;  /* 0x408748000900780b */ /* 0x000fe20003f2e200 */
[C---:B------:R-:W-:Y:S02]  /*0ea0*/  DADD R16, R8.reuse, +INF ;  /* 0x7ff0000008107429 */ /* 0x040fe40000000000 */
[----:B------:R-:W-:-:S08]  /*0eb0*/  DSETP.GEU.AND P0, PT, R8, RZ, PT ;  /* 0x000000ff0800722a */ /* 0x000fd00003f0e000 */
[----:B------:R-:W-:Y:S02]  /*0ec0*/  FSEL R5, R17, RZ, P0 ;  /* 0x000000ff11057208 */ /* 0x000fe40000000000 */
[----:B------:R-:W-:-:S04]  /*0ed0*/  @!P1 LEA.HI R4, R12, R12, RZ, 0x1 ;  /* 0x0000000c0c049211 */ /* 0x000fc800078f08ff */
[----:B------:R-:W-:Y:S02]  /*0ee0*/  @!P1 SHF.R.S32.HI R9, RZ, 0x1, R4 ;  /* 0x00000001ff099819 */ /* 0x000fe40000011404 */
[----:B------:R-:W-:Y:S02]  /*0ef0*/  FSEL R4, R16, RZ, P0 ;  /* 0x000000ff10047208 */ /* 0x000fe40000000000 */
[----:B------:R-:W-:Y:S01]  /*0f00*/  @!P1 IADD3 R8, PT, PT, R12, -R9, RZ ;  /* 0x800000090c089210 */ /* 0x000fe20007ffe0ff */
[----:B------:R-:W-:-:S03]  /*0f10*/  @!P1 IMAD R7, R9, 0x100000, R7 ;  /* 0x0010000009079824 */ /* 0x000fc600078e0207 */
[----:B------:R-:W-:Y:S01]  /*0f20*/  @!P1 LEA R9, R8, 0x3ff00000, 0x14 ;  /* 0x3ff0000008099811 */ /* 0x000fe200078ea0ff */
[----:B------:R-:W-:-:S06]  /*0f30*/  @!P1 IMAD.MOV.U32 R8, RZ, RZ, RZ ;  /* 0x000000ffff089224 */ /* 0x000fcc00078e00ff */
[----:B------:R-:W-:-:S11]  /*0f40*/  @!P1 DMUL R4, R6, R8 ;  /* 0x0000000806049228 */ /* 0x000fd60000000000 */
.L_x_8:
[----:B------:R-:W-:Y:S02]  /*0f50*/  DFMA R6, R14, R4, R4 ;  /* 0x000000040e06722b */ /* 0x000fe40000000004 */
[----:B------:R-:W-:-:S08]  /*0f60*/  DSETP.NEU.AND P0, PT, |R4|, +INF , PT ;  /* 0x7ff000000400742a */ /* 0x000fd00003f0d200 */
[----:B------:R-:W-:Y:S02]  /*0f70*/  FSEL R10, R4, R6, !P0 ;  /* 0x00000006040a7208 */ /* 0x000fe40004000000 */
[----:B------:R-:W-:Y:S01]  /*0f80*/  FSEL R21, R5, R7, !P0 ;  /* 0x0000000705157208 */ /* 0x000fe20004000000 */
[----:B------:R-:W-:Y:S01]  /*0f90*/  IMAD.MOV.U32 R5, RZ, RZ, 0x0 ;  /* 0x00000000ff057424 */ /* 0x000fe200078e00ff */
[----:B------:R-:W-:-:S04]  /*0fa0*/  MOV R4, R0 ;  /* 0x0000000000047202 */ /* 0x000fc80000000f00 */
[----:B------:R-:W-:Y:S05]  /*0fb0*/  RET.REL.NODEC R4 `(_Z6kernelPfi) ;  /* 0xfffffff004107950 */ /* 0x000fea0003c3ffff */
.L_x_9:
[----:B------:R-:W-:-:S00]  /*0fc0*/  BRA `(.L_x_9) ;  /* 0xfffffffc00fc7947 */ /* 0x000fc0000383ffff */
[----:B------:R-:W-:-:S00]  /*0fd0*/  NOP ;  /* 0x0000000000007918 */ /* 0x000fc00000000000 */
        /* <DEDUP_REMOVED lines=10> */
.L_x_11:


//--------------------- .nv.shared.reserved.0     --------------------------
	.section	.nv.shared.reserved.0,"aw",@nobits
	.weak		__nv_reservedSMEM_offset_0_alias
	.size		__nv_reservedSMEM_offset_0_alias, 0, 64
	.other		__nv_reservedSMEM_offset_0_alias,@"STO_CUDA_RESERVED_SHARED STV_DEFAULT"
__nv_reservedSMEM_offset_0_alias:
	.zero		0
	.zero		64


//--------------------- .nv.constant0._Z6kernelPfi --------------------------
	.section	.nv.constant0._Z6kernelPfi,"a",@progbits
	.sectionflags	@""
	.align	4
.nv.constant0._Z6kernelPfi:
	.zero		908


//--------------------- SYMBOLS --------------------------

	.type		.nv.reservedSmem.offset0,@object
	.size		.nv.reservedSmem.offset0,0x4
